.version 6.5
.target sm_70
.address_size 64

.visible .entry atom_ld_st_vec(
	.param .u64 input,
	.param .u64 output
)
{
	.reg .u64 	        in_addr;
    .reg .u64 	        out_addr;
    .reg .u64 	        temp1;
    .reg .u64 	        temp2;

	ld.param.u64 	    in_addr, [input];
    ld.param.u64 	    out_addr, [output];
    ld.acquire.gpu.v2.u64  {temp1, temp2}, [in_addr];
    st.release.gpu.v2.u64  [out_addr], {temp1, temp2};
	ret;
}


// ===== COMPILED SASS (sm_100) =====

	.target	sm_100

	.elftype	@"ET_EXEC"


//--------------------- .note.nv.tkinfo           --------------------------
	.section	.note.nv.tkinfo,"",@"SHT_NOTE"
	.sectionflags	@"SHF_NOTE_NV_TKINFO"
	.tkinfo
        /*0018*/ 	.word	0x00000002
        /*0030*/ 	.string	""
        /*0030*/ 	.string	"ptxas"
        /*0030*/ 	.string	"Cuda compilation tools, release 13.0, V13.0.88"
        /*0030*/ 	.string	"Build cuda_13.0.r13.0/compiler.36424714_0"
        /*0030*/ 	.string	"-arch sm_100 "



//--------------------- .note.nv.cuinfo           --------------------------
	.section	.note.nv.cuinfo,"",@"SHT_NOTE"
	.sectionflags	@"SHF_NOTE_NV_CUINFO"
        /*0018*/ 	.short	0x0002
        /*001a*/ 	.short	0x0046
        /*001c*/ 	.short	0x0082
	.zero		2


//--------------------- .nv.info                  --------------------------
	.section	.nv.info,"",@"SHT_CUDA_INFO"
	.align	4


	//----- nvinfo : EIATTR_REGCOUNT
	.align		4
        /*0000*/ 	.byte	0x04, 0x2f
        /*0002*/ 	.short	(.L_1 - .L_0)
	.align		4
.L_0:
        /*0004*/ 	.word	index@(atom_ld_st_vec)
        /*0008*/ 	.word	0x0000000c


	//----- nvinfo : EIATTR_FRAME_SIZE
	.align		4
.L_1:
        /*000c*/ 	.byte	0x04, 0x11
        /*000e*/ 	.short	(.L_3 - .L_2)
	.align		4
.L_2:
        /*0010*/ 	.word	index@(atom_ld_st_vec)
        /*0014*/ 	.word	0x00000000


	//----- nvinfo : EIATTR_MIN_STACK_SIZE
	.align		4
.L_3:
        /*0018*/ 	.byte	0x04, 0x12
        /*001a*/ 	.short	(.L_5 - .L_4)
	.align		4
.L_4:
        /*001c*/ 	.word	index@(atom_ld_st_vec)
        /*0020*/ 	.word	0x00000000
.L_5:


//--------------------- .nv.compat                --------------------------
	.section	.nv.compat,"",@"SHT_CUDA_COMPAT_INFO"
	.align	4
        /*0000*/ 	.byte	0x02, 0x09, 0x00, 0x00, 0x02, 0x02, 0x01, 0x00, 0x02, 0x05, 0x05, 0x00, 0x03, 0x07, 0x01, 0x01
        /*0010*/ 	.byte	0x02, 0x03, 0x00, 0x00, 0x02, 0x06, 0x01, 0x00, 0x04, 0x0b, 0x08, 0x00, 0x09, 0x00, 0x00, 0x00
        /*0020*/ 	.byte	0x00, 0x00, 0x00, 0x00


//--------------------- .nv.info.atom_ld_st_vec   --------------------------
	.section	.nv.info.atom_ld_st_vec,"",@"SHT_CUDA_INFO"
	.sectionflags	@""
	.align	4


	//----- nvinfo : EIATTR_CUDA_API_VERSION
	.align		4
        /*0000*/ 	.byte	0x04, 0x37
        /*0002*/ 	.short	(.L_7 - .L_6)
.L_6:
        /*0004*/ 	.word	0x00000082


	//----- nvinfo : EIATTR_KPARAM_INFO
	.align		4
.L_7:
        /*0008*/ 	.byte	0x04, 0x17
        /*000a*/ 	.short	(.L_9 - .L_8)
.L_8:
        /*000c*/ 	.word	0x00000000
        /*0010*/ 	.short	0x0001
        /*0012*/ 	.short	0x0008
        /*0014*/ 	.byte	0x00, 0xf0, 0x21, 0x00


	//----- nvinfo : EIATTR_KPARAM_INFO
	.align		4
.L_9:
        /*0018*/ 	.byte	0x04, 0x17
        /*001a*/ 	.short	(.L_11 - .L_10)
.L_10:
        /*001c*/ 	.word	0x00000000
        /*0020*/ 	.short	0x0000
        /*0022*/ 	.short	0x0000
        /*0024*/ 	.byte	0x00, 0xf0, 0x21, 0x00


	//----- nvinfo : EIATTR_SPARSE_MMA_MASK
	.align		4
.L_11:
        /*0028*/ 	.byte	0x03, 0x50
        /*002a*/ 	.short	0x0000


	//----- nvinfo : EIATTR_MAXREG_COUNT
	.align		4
        /*002c*/ 	.byte	0x03, 0x1b
        /*002e*/ 	.short	0x00ff


	//----- nvinfo : EIATTR_MERCURY_ISA_VERSION
	.align		4
        /*0030*/ 	.byte	0x03, 0x5f
        /*0032*/ 	.short	0x0101


	//----- nvinfo : EIATTR_VRC_CTA_INIT_COUNT
	.align		4
        /*0034*/ 	.byte	0x02, 0x4a
	.zero		1
	.zero		1


	//----- nvinfo : EIATTR_EXIT_INSTR_OFFSETS
	.align		4
        /*0038*/ 	.byte	0x04, 0x1c
        /*003a*/ 	.short	(.L_13 - .L_12)


	//   ....[0]....
.L_12:
        /*003c*/ 	.word	0x000000a0


	//----- nvinfo : EIATTR_CBANK_PARAM_SIZE
	.align		4
.L_13:
        /*0040*/ 	.byte	0x03, 0x19
        /*0042*/ 	.short	0x0010


	//----- nvinfo : EIATTR_PARAM_CBANK
	.align		4
        /*0044*/ 	.byte	0x04, 0x0a
        /*0046*/ 	.short	(.L_15 - .L_14)
	.align		4
.L_14:
        /*0048*/ 	.word	index@(.nv.constant0.atom_ld_st_vec)
        /*004c*/ 	.short	0x0380
        /*004e*/ 	.short	0x0010


	//----- nvinfo : EIATTR_SW_WAR
	.align		4
.L_15:
        /*0050*/ 	.byte	0x04, 0x36
        /*0052*/ 	.short	(.L_17 - .L_16)
.L_16:
        /*0054*/ 	.word	0x00000008
.L_17:


//--------------------- .nv.callgraph             --------------------------
	.section	.nv.callgraph,"",@"SHT_CUDA_CALLGRAPH"
	.align	4
	.sectionentsize	8
	.align		4
        /*0000*/ 	.word	0x00000000
	.align		4
        /*0004*/ 	.word	0xffffffff
	.align		4
        /*0008*/ 	.word	0x00000000
	.align		4
        /*000c*/ 	.word	0xfffffffe
	.align		4
        /*0010*/ 	.word	0x00000000
	.align		4
        /*0014*/ 	.word	0xfffffffd
	.align		4
        /*0018*/ 	.word	0x00000000
	.align		4
        /*001c*/ 	.word	0xfffffffc


//--------------------- .text.atom_ld_st_vec      --------------------------
	.section	.text.atom_ld_st_vec,"ax",@progbits
	.align	128
        .global         atom_ld_st_vec
        .type           atom_ld_st_vec,@function
        .size           atom_ld_st_vec,(.L_x_1 - atom_ld_st_vec)
        .other          atom_ld_st_vec,@"STO_CUDA_ENTRY STV_DEFAULT"
atom_ld_st_vec:
.text.atom_ld_st_vec:
[----:B------:R-:W-:Y:S08]  /*0000*/  LDC R1, c[0x0][0x37c] ;  /* 0x0000df00ff017b82 */ /* 0x000ff00000000800 */
[----:B------:R-:W0:Y:S01]  /*0010*/  LDC.64 R2, c[0x0][0x380] ;  /* 0x0000e000ff027b82 */ /* 0x000e220000000a00 */
[----:B------:R-:W0:Y:S02]  /*0020*/  LDCU.64 UR4, c[0x0][0x358] ;  /* 0x00006b00ff0477ac */ /* 0x000e240008000a00 */
[----:B0-----:R-:W2:Y:S04]  /*0030*/  LD.E.128.STRONG.GPU R4, desc[UR4][R2.64] ;  /* 0x0000000402047980 */ /* 0x001ea8000c10fd00 */
[----:B--2---:R-:W-:Y:S01]  /*0040*/  CCTL.IVALL ;  /* 0x00000000ff00798f */ /* 0x004fe20002000000 */
[----:B------:R-:W0:Y:S01]  /*0050*/  LDC.64 R8, c[0x0][0x388] ;  /* 0x0000e200ff087b82 */ /* 0x000e220000000a00 */
[----:B------:R-:W-:Y:S06]  /*0060*/  MEMBAR.ALL.GPU ;  /* 0x0000000000007992 */ /* 0x000fec000000a000 */
[----:B------:R-:W-:-:S00]  /*0070*/  ERRBAR ;  /* 0x00000000000079ab */ /* 0x000fc00000000000 */
[----:B------:R-:W-:Y:S06]  /*0080*/  CGAERRBAR ;  /* 0x00000000000075ab */ /* 0x000fec0000000000 */
[----:B0-----:R-:W-:Y:S01]  /*0090*/  ST.E.128.STRONG.GPU desc[UR4][R8.64], R4 ;  /* 0x0000000408007985 */ /* 0x001fe2000c10fd04 */
[----:B------:R-:W-:Y:S05]  /*00a0*/  EXIT ;  /* 0x000000000000794d */ /* 0x000fea0003800000 */
.L_x_0:
[----:B------:R-:W-:-:S00]  /*00b0*/  BRA `(.L_x_0) ;  /* 0xfffffffc00fc7947 */ /* 0x000fc0000383ffff */
[----:B------:R-:W-:-:S00]  /*00c0*/  NOP ;  /* 0x0000000000007918 */ /* 0x000fc00000000000 */
        /* <DEDUP_REMOVED lines=11> */
.L_x_1:


//--------------------- .nv.shared.reserved.0     --------------------------
	.section	.nv.shared.reserved.0,"aw",@nobits
	.weak		__nv_reservedSMEM_offset_0_alias
	.size		__nv_reservedSMEM_offset_0_alias, 0, 64
	.other		__nv_reservedSMEM_offset_0_alias,@"STO_CUDA_RESERVED_SHARED STV_DEFAULT"
__nv_reservedSMEM_offset_0_alias:
	.zero		0
	.zero		64


//--------------------- .nv.constant0.atom_ld_st_vec --------------------------
	.section	.nv.constant0.atom_ld_st_vec,"a",@progbits
	.sectionflags	@""
	.align	4
.nv.constant0.atom_ld_st_vec:
	.zero		912


//--------------------- SYMBOLS --------------------------

	.type		.nv.reservedSmem.offset0,@object
	.size		.nv.reservedSmem.offset0,0x4
